//
// Generated by NVIDIA NVVM Compiler
//
// Compiler Build ID: CL-36424714
// Cuda compilation tools, release 13.0, V13.0.88
// Based on NVVM 20.0.0
//

.version 9.0
.target sm_100
.address_size 64

	// .globl	sumSquareError

.visible .entry sumSquareError(
	.param .u32 sumSquareError_param_0,
	.param .u32 sumSquareError_param_1,
	.param .u32 sumSquareError_param_2,
	.param .u32 sumSquareError_param_3,
	.param .u64 .ptr .align 1 sumSquareError_param_4,
	.param .u64 .ptr .align 1 sumSquareError_param_5,
	.param .u64 .ptr .align 1 sumSquareError_param_6,
	.param .u64 .ptr .align 1 sumSquareError_param_7
)
{
	.reg .pred 	%p<21>;
	.reg .b32 	%r<79>;
	.reg .b32 	%f<143>;
	.reg .b64 	%rd<51>;

	ld.param.u32 	%r40, [sumSquareError_param_0];
	ld.param.u32 	%r37, [sumSquareError_param_1];
	ld.param.u32 	%r38, [sumSquareError_param_2];
	ld.param.u32 	%r39, [sumSquareError_param_3];
	ld.param.u64 	%rd6, [sumSquareError_param_4];
	ld.param.u64 	%rd7, [sumSquareError_param_5];
	ld.param.u64 	%rd8, [sumSquareError_param_6];
	ld.param.u64 	%rd5, [sumSquareError_param_7];
	cvta.to.global.u64 	%rd1, %rd7;
	cvta.to.global.u64 	%rd2, %rd6;
	cvta.to.global.u64 	%rd3, %rd8;
	mov.u32 	%r41, %ctaid.x;
	mov.u32 	%r42, %ntid.x;
	mov.u32 	%r43, %tid.x;
	mad.lo.s32 	%r1, %r41, %r42, %r43;
	setp.ge.s32 	%p1, %r1, %r40;
	@%p1 bra 	$L__BB0_28;
	cvta.to.global.u64 	%rd9, %rd5;
	mul.lo.s32 	%r44, %r37, %r1;
	mul.lo.s32 	%r2, %r44, %r38;
	mul.lo.s32 	%r3, %r39, %r1;
	mul.wide.s32 	%rd10, %r1, 4;
	add.s64 	%rd4, %rd9, %rd10;
	mov.b32 	%r45, 0;
	st.global.u32 	[%rd4], %r45;
	mul.lo.s32 	%r4, %r38, %r37;
	setp.lt.s32 	%p2, %r4, 1;
	@%p2 bra 	$L__BB0_28;
	setp.lt.s32 	%p3, %r39, 1;
	@%p3 bra 	$L__BB0_16;
	and.b32  	%r5, %r39, 7;
	and.b32  	%r6, %r39, 2147483640;
	neg.s32 	%r7, %r6;
	mov.b32 	%r66, 0;
	mov.f32 	%f129, 0f00000000;
	mul.wide.u32 	%rd43, %r4, 4;
$L__BB0_4:
	setp.lt.u32 	%p12, %r39, 8;
	mad.lo.s32 	%r9, %r2, %r39, %r66;
	mov.f32 	%f137, 0f00000000;
	mov.b32 	%r71, 0;
	@%p12 bra 	$L__BB0_7;
	mov.f32 	%f137, 0f00000000;
	mov.u32 	%r67, %r3;
	mov.u32 	%r68, %r9;
	mov.u32 	%r69, %r7;
$L__BB0_6:
	.pragma "nounroll";
	mul.wide.s32 	%rd19, %r67, 4;
	add.s64 	%rd20, %rd1, %rd19;
	mul.wide.s32 	%rd21, %r68, 4;
	add.s64 	%rd22, %rd2, %rd21;
	ld.global.f32 	%f84, [%rd22];
	ld.global.f32 	%f85, [%rd20];
	fma.rn.f32 	%f86, %f84, %f85, %f137;
	mul.wide.u32 	%rd23, %r4, 4;
	add.s64 	%rd24, %rd22, %rd23;
	ld.global.f32 	%f87, [%rd24];
	ld.global.f32 	%f88, [%rd20+4];
	fma.rn.f32 	%f89, %f87, %f88, %f86;
	add.s64 	%rd25, %rd24, %rd23;
	ld.global.f32 	%f90, [%rd25];
	ld.global.f32 	%f91, [%rd20+8];
	fma.rn.f32 	%f92, %f90, %f91, %f89;
	add.s64 	%rd26, %rd25, %rd23;
	ld.global.f32 	%f93, [%rd26];
	ld.global.f32 	%f94, [%rd20+12];
	fma.rn.f32 	%f95, %f93, %f94, %f92;
	add.s64 	%rd27, %rd26, %rd23;
	ld.global.f32 	%f96, [%rd27];
	ld.global.f32 	%f97, [%rd20+16];
	fma.rn.f32 	%f98, %f96, %f97, %f95;
	add.s64 	%rd28, %rd27, %rd23;
	ld.global.f32 	%f99, [%rd28];
	ld.global.f32 	%f100, [%rd20+20];
	fma.rn.f32 	%f101, %f99, %f100, %f98;
	add.s64 	%rd29, %rd28, %rd23;
	ld.global.f32 	%f102, [%rd29];
	ld.global.f32 	%f103, [%rd20+24];
	fma.rn.f32 	%f104, %f102, %f103, %f101;
	add.s64 	%rd30, %rd29, %rd23;
	ld.global.f32 	%f105, [%rd30];
	ld.global.f32 	%f106, [%rd20+28];
	fma.rn.f32 	%f137, %f105, %f106, %f104;
	add.s32 	%r69, %r69, 8;
	shl.b32 	%r55, %r4, 3;
	add.s32 	%r68, %r68, %r55;
	add.s32 	%r67, %r67, 8;
	setp.ne.s32 	%p13, %r69, 0;
	mov.u32 	%r71, %r6;
	@%p13 bra 	$L__BB0_6;
$L__BB0_7:
	setp.eq.s32 	%p14, %r5, 0;
	@%p14 bra 	$L__BB0_15;
	add.s32 	%r56, %r5, -1;
	setp.lt.u32 	%p15, %r56, 3;
	@%p15 bra 	$L__BB0_10;
	mad.lo.s32 	%r57, %r71, %r4, %r9;
	mul.wide.s32 	%rd31, %r57, 4;
	add.s64 	%rd32, %rd2, %rd31;
	ld.global.f32 	%f108, [%rd32];
	add.s32 	%r58, %r71, %r3;
	mul.wide.s32 	%rd33, %r58, 4;
	add.s64 	%rd34, %rd1, %rd33;
	ld.global.f32 	%f109, [%rd34];
	fma.rn.f32 	%f110, %f108, %f109, %f137;
	add.s64 	%rd36, %rd32, %rd43;
	ld.global.f32 	%f111, [%rd36];
	ld.global.f32 	%f112, [%rd34+4];
	fma.rn.f32 	%f113, %f111, %f112, %f110;
	add.s64 	%rd37, %rd36, %rd43;
	ld.global.f32 	%f114, [%rd37];
	ld.global.f32 	%f115, [%rd34+8];
	fma.rn.f32 	%f116, %f114, %f115, %f113;
	add.s64 	%rd38, %rd37, %rd43;
	ld.global.f32 	%f117, [%rd38];
	ld.global.f32 	%f118, [%rd34+12];
	fma.rn.f32 	%f137, %f117, %f118, %f116;
	add.s32 	%r71, %r71, 4;
$L__BB0_10:
	and.b32  	%r59, %r39, 3;
	setp.eq.s32 	%p16, %r59, 0;
	@%p16 bra 	$L__BB0_15;
	setp.eq.s32 	%p17, %r59, 1;
	@%p17 bra 	$L__BB0_13;
	mad.lo.s32 	%r60, %r71, %r4, %r9;
	mul.wide.s32 	%rd39, %r60, 4;
	add.s64 	%rd40, %rd2, %rd39;
	ld.global.f32 	%f120, [%rd40];
	add.s32 	%r61, %r71, %r3;
	mul.wide.s32 	%rd41, %r61, 4;
	add.s64 	%rd42, %rd1, %rd41;
	ld.global.f32 	%f121, [%rd42];
	fma.rn.f32 	%f122, %f120, %f121, %f137;
	add.s64 	%rd44, %rd40, %rd43;
	ld.global.f32 	%f123, [%rd44];
	ld.global.f32 	%f124, [%rd42+4];
	fma.rn.f32 	%f137, %f123, %f124, %f122;
	add.s32 	%r71, %r71, 2;
$L__BB0_13:
	and.b32  	%r62, %r39, 1;
	setp.eq.b32 	%p18, %r62, 1;
	not.pred 	%p19, %p18;
	@%p19 bra 	$L__BB0_15;
	mad.lo.s32 	%r63, %r71, %r4, %r9;
	mul.wide.s32 	%rd45, %r63, 4;
	add.s64 	%rd46, %rd2, %rd45;
	ld.global.f32 	%f125, [%rd46];
	add.s32 	%r64, %r71, %r3;
	mul.wide.s32 	%rd47, %r64, 4;
	add.s64 	%rd48, %rd1, %rd47;
	ld.global.f32 	%f126, [%rd48];
	fma.rn.f32 	%f137, %f125, %f126, %f137;
$L__BB0_15:
	add.s32 	%r65, %r66, %r2;
	mul.wide.s32 	%rd49, %r65, 4;
	add.s64 	%rd50, %rd3, %rd49;
	ld.global.f32 	%f127, [%rd50];
	sub.f32 	%f128, %f127, %f137;
	fma.rn.f32 	%f129, %f128, %f128, %f129;
	st.global.f32 	[%rd4], %f129;
	add.s32 	%r66, %r66, 1;
	setp.eq.s32 	%p20, %r66, %r4;
	@%p20 bra 	$L__BB0_28;
	bra.uni 	$L__BB0_4;
$L__BB0_16:
	and.b32  	%r22, %r4, 15;
	setp.lt.u32 	%p4, %r4, 16;
	mov.b32 	%r75, 0;
	mov.f32 	%f139, 0f00000000;
	@%p4 bra 	$L__BB0_19;
	and.b32  	%r75, %r4, 2147483632;
	mov.b32 	%r73, 0;
	mov.f32 	%f139, 0f00000000;
$L__BB0_18:
	.pragma "nounroll";
	add.s32 	%r48, %r73, %r2;
	mul.wide.s32 	%rd11, %r48, 4;
	add.s64 	%rd12, %rd3, %rd11;
	ld.global.f32 	%f26, [%rd12];
	fma.rn.f32 	%f27, %f26, %f26, %f139;
	st.global.f32 	[%rd4], %f27;
	ld.global.f32 	%f28, [%rd12+4];
	fma.rn.f32 	%f29, %f28, %f28, %f27;
	st.global.f32 	[%rd4], %f29;
	ld.global.f32 	%f30, [%rd12+8];
	fma.rn.f32 	%f31, %f30, %f30, %f29;
	st.global.f32 	[%rd4], %f31;
	ld.global.f32 	%f32, [%rd12+12];
	fma.rn.f32 	%f33, %f32, %f32, %f31;
	st.global.f32 	[%rd4], %f33;
	ld.global.f32 	%f34, [%rd12+16];
	fma.rn.f32 	%f35, %f34, %f34, %f33;
	st.global.f32 	[%rd4], %f35;
	ld.global.f32 	%f36, [%rd12+20];
	fma.rn.f32 	%f37, %f36, %f36, %f35;
	st.global.f32 	[%rd4], %f37;
	ld.global.f32 	%f38, [%rd12+24];
	fma.rn.f32 	%f39, %f38, %f38, %f37;
	st.global.f32 	[%rd4], %f39;
	ld.global.f32 	%f40, [%rd12+28];
	fma.rn.f32 	%f41, %f40, %f40, %f39;
	st.global.f32 	[%rd4], %f41;
	ld.global.f32 	%f42, [%rd12+32];
	fma.rn.f32 	%f43, %f42, %f42, %f41;
	st.global.f32 	[%rd4], %f43;
	ld.global.f32 	%f44, [%rd12+36];
	fma.rn.f32 	%f45, %f44, %f44, %f43;
	st.global.f32 	[%rd4], %f45;
	ld.global.f32 	%f46, [%rd12+40];
	fma.rn.f32 	%f47, %f46, %f46, %f45;
	st.global.f32 	[%rd4], %f47;
	ld.global.f32 	%f48, [%rd12+44];
	fma.rn.f32 	%f49, %f48, %f48, %f47;
	st.global.f32 	[%rd4], %f49;
	ld.global.f32 	%f50, [%rd12+48];
	fma.rn.f32 	%f51, %f50, %f50, %f49;
	st.global.f32 	[%rd4], %f51;
	ld.global.f32 	%f52, [%rd12+52];
	fma.rn.f32 	%f53, %f52, %f52, %f51;
	st.global.f32 	[%rd4], %f53;
	ld.global.f32 	%f54, [%rd12+56];
	fma.rn.f32 	%f55, %f54, %f54, %f53;
	st.global.f32 	[%rd4], %f55;
	ld.global.f32 	%f56, [%rd12+60];
	fma.rn.f32 	%f139, %f56, %f56, %f55;
	st.global.f32 	[%rd4], %f139;
	add.s32 	%r73, %r73, 16;
	setp.ne.s32 	%p5, %r73, %r75;
	@%p5 bra 	$L__BB0_18;
$L__BB0_19:
	setp.eq.s32 	%p6, %r22, 0;
	@%p6 bra 	$L__BB0_28;
	and.b32  	%r27, %r4, 7;
	setp.lt.u32 	%p7, %r22, 8;
	@%p7 bra 	$L__BB0_22;
	add.s32 	%r49, %r75, %r2;
	mul.wide.s32 	%rd13, %r49, 4;
	add.s64 	%rd14, %rd3, %rd13;
	ld.global.f32 	%f57, [%rd14];
	fma.rn.f32 	%f58, %f57, %f57, %f139;
	st.global.f32 	[%rd4], %f58;
	ld.global.f32 	%f59, [%rd14+4];
	fma.rn.f32 	%f60, %f59, %f59, %f58;
	st.global.f32 	[%rd4], %f60;
	ld.global.f32 	%f61, [%rd14+8];
	fma.rn.f32 	%f62, %f61, %f61, %f60;
	st.global.f32 	[%rd4], %f62;
	ld.global.f32 	%f63, [%rd14+12];
	fma.rn.f32 	%f64, %f63, %f63, %f62;
	st.global.f32 	[%rd4], %f64;
	ld.global.f32 	%f65, [%rd14+16];
	fma.rn.f32 	%f66, %f65, %f65, %f64;
	st.global.f32 	[%rd4], %f66;
	ld.global.f32 	%f67, [%rd14+20];
	fma.rn.f32 	%f68, %f67, %f67, %f66;
	st.global.f32 	[%rd4], %f68;
	ld.global.f32 	%f69, [%rd14+24];
	fma.rn.f32 	%f70, %f69, %f69, %f68;
	st.global.f32 	[%rd4], %f70;
	ld.global.f32 	%f71, [%rd14+28];
	fma.rn.f32 	%f139, %f71, %f71, %f70;
	st.global.f32 	[%rd4], %f139;
	add.s32 	%r75, %r75, 8;
$L__BB0_22:
	setp.eq.s32 	%p8, %r27, 0;
	@%p8 bra 	$L__BB0_28;
	and.b32  	%r30, %r4, 3;
	setp.lt.u32 	%p9, %r27, 4;
	@%p9 bra 	$L__BB0_25;
	add.s32 	%r50, %r75, %r2;
	mul.wide.s32 	%rd15, %r50, 4;
	add.s64 	%rd16, %rd3, %rd15;
	ld.global.f32 	%f72, [%rd16];
	fma.rn.f32 	%f73, %f72, %f72, %f139;
	st.global.f32 	[%rd4], %f73;
	ld.global.f32 	%f74, [%rd16+4];
	fma.rn.f32 	%f75, %f74, %f74, %f73;
	st.global.f32 	[%rd4], %f75;
	ld.global.f32 	%f76, [%rd16+8];
	fma.rn.f32 	%f77, %f76, %f76, %f75;
	st.global.f32 	[%rd4], %f77;
	ld.global.f32 	%f78, [%rd16+12];
	fma.rn.f32 	%f139, %f78, %f78, %f77;
	st.global.f32 	[%rd4], %f139;
	add.s32 	%r75, %r75, 4;
$L__BB0_25:
	setp.eq.s32 	%p10, %r30, 0;
	@%p10 bra 	$L__BB0_28;
	mov.b32 	%r78, 0;
$L__BB0_27:
	.pragma "nounroll";
	add.s32 	%r52, %r75, %r2;
	mul.wide.s32 	%rd17, %r52, 4;
	add.s64 	%rd18, %rd3, %rd17;
	ld.global.f32 	%f79, [%rd18];
	fma.rn.f32 	%f139, %f79, %f79, %f139;
	st.global.f32 	[%rd4], %f139;
	add.s32 	%r75, %r75, 1;
	add.s32 	%r78, %r78, 1;
	setp.ne.s32 	%p11, %r78, %r30;
	@%p11 bra 	$L__BB0_27;
$L__BB0_28:
	ret;

}


// ===== COMPILED SASS (sm_100) =====

	.target	sm_100

	.elftype	@"ET_EXEC"


//--------------------- .note.nv.tkinfo           --------------------------
	.section	.note.nv.tkinfo,"",@"SHT_NOTE"
	.sectionflags	@"SHF_NOTE_NV_TKINFO"
	.tkinfo
        /*0018*/ 	.word	0x00000002
        /*0030*/ 	.string	""
        /*0030*/ 	.string	"ptxas"
        /*0030*/ 	.string	"Cuda compilation tools, release 13.0, V13.0.88"
        /*0030*/ 	.string	"Build cuda_13.0.r13.0/compiler.36424714_0"
        /*0030*/ 	.string	"-arch sm_100 -m 64 "



//--------------------- .note.nv.cuinfo           --------------------------
	.section	.note.nv.cuinfo,"",@"SHT_NOTE"
	.sectionflags	@"SHF_NOTE_NV_CUINFO"
        /*0018*/ 	.short	0x0002
        /*001a*/ 	.short	0x0064
        /*001c*/ 	.short	0x0082
	.zero		2


//--------------------- .nv.info                  --------------------------
	.section	.nv.info,"",@"SHT_CUDA_INFO"
	.align	4


	//----- nvinfo : EIATTR_REGCOUNT
	.align		4
        /*0000*/ 	.byte	0x04, 0x2f
        /*0002*/ 	.short	(.L_1 - .L_0)
	.align		4
.L_0:
        /*0004*/ 	.word	index@(sumSquareError)
        /*0008*/ 	.word	0x00000020


	//----- nvinfo : EIATTR_FRAME_SIZE
	.align		4
.L_1:
        /*000c*/ 	.byte	0x04, 0x11
        /*000e*/ 	.short	(.L_3 - .L_2)
	.align		4
.L_2:
        /*0010*/ 	.word	index@(sumSquareError)
        /*0014*/ 	.word	0x00000000


	//----- nvinfo : EIATTR_MIN_STACK_SIZE
	.align		4
.L_3:
        /*0018*/ 	.byte	0x04, 0x12
        /*001a*/ 	.short	(.L_5 - .L_4)
	.align		4
.L_4:
        /*001c*/ 	.word	index@(sumSquareError)
        /*0020*/ 	.word	0x00000000
.L_5:


//--------------------- .nv.compat                --------------------------
	.section	.nv.compat,"",@"SHT_CUDA_COMPAT_INFO"
	.align	4
        /*0000*/ 	.byte	0x02, 0x09, 0x00, 0x00, 0x02, 0x02, 0x01, 0x00, 0x02, 0x05, 0x05, 0x00, 0x03, 0x07, 0x01, 0x01
        /*0010*/ 	.byte	0x02, 0x03, 0x00, 0x00, 0x02, 0x06, 0x01, 0x00, 0x04, 0x0b, 0x08, 0x00, 0x09, 0x00, 0x00, 0x00
        /*0020*/ 	.byte	0x00, 0x00, 0x00, 0x00


//--------------------- .nv.info.sumSquareError   --------------------------
	.section	.nv.info.sumSquareError,"",@"SHT_CUDA_INFO"
	.sectionflags	@""
	.align	4


	//----- nvinfo : EIATTR_CUDA_API_VERSION
	.align		4
        /*0000*/ 	.byte	0x04, 0x37
        /*0002*/ 	.short	(.L_7 - .L_6)
.L_6:
        /*0004*/ 	.word	0x00000082


	//----- nvinfo : EIATTR_KPARAM_INFO
	.align		4
.L_7:
        /*0008*/ 	.byte	0x04, 0x17
        /*000a*/ 	.short	(.L_9 - .L_8)
.L_8:
        /*000c*/ 	.word	0x00000000
        /*0010*/ 	.short	0x0007
        /*0012*/ 	.short	0x0028
        /*0014*/ 	.byte	0x00, 0xf5, 0x21, 0x00


	//----- nvinfo : EIATTR_KPARAM_INFO
	.align		4
.L_9:
        /*0018*/ 	.byte	0x04, 0x17
        /*001a*/ 	.short	(.L_11 - .L_10)
.L_10:
        /*001c*/ 	.word	0x00000000
        /*0020*/ 	.short	0x0006
        /*0022*/ 	.short	0x0020
        /*0024*/ 	.byte	0x00, 0xf5, 0x21, 0x00


	//----- nvinfo : EIATTR_KPARAM_INFO
	.align		4
.L_11:
        /*0028*/ 	.byte	0x04, 0x17
        /*002a*/ 	.short	(.L_13 - .L_12)
.L_12:
        /*002c*/ 	.word	0x00000000
        /*0030*/ 	.short	0x0005
        /*0032*/ 	.short	0x0018
        /*0034*/ 	.byte	0x00, 0xf5, 0x21, 0x00


	//----- nvinfo : EIATTR_KPARAM_INFO
	.align		4
.L_13:
        /*0038*/ 	.byte	0x04, 0x17
        /*003a*/ 	.short	(.L_15 - .L_14)
.L_14:
        /*003c*/ 	.word	0x00000000
        /*0040*/ 	.short	0x0004
        /*0042*/ 	.short	0x0010
        /*0044*/ 	.byte	0x00, 0xf5, 0x21, 0x00


	//----- nvinfo : EIATTR_KPARAM_INFO
	.align		4
.L_15:
        /*0048*/ 	.byte	0x04, 0x17
        /*004a*/ 	.short	(.L_17 - .L_16)
.L_16:
        /*004c*/ 	.word	0x00000000
        /*0050*/ 	.short	0x0003
        /*0052*/ 	.short	0x000c
        /*0054*/ 	.byte	0x00, 0xf0, 0x11, 0x00


	//----- nvinfo : EIATTR_KPARAM_INFO
	.align		4
.L_17:
        /*0058*/ 	.byte	0x04, 0x17
        /*005a*/ 	.short	(.L_19 - .L_18)
.L_18:
        /*005c*/ 	.word	0x00000000
        /*0060*/ 	.short	0x0002
        /*0062*/ 	.short	0x0008
        /*0064*/ 	.byte	0x00, 0xf0, 0x11, 0x00


	//----- nvinfo : EIATTR_KPARAM_INFO
	.align		4
.L_19:
        /*0068*/ 	.byte	0x04, 0x17
        /*006a*/ 	.short	(.L_21 - .L_20)
.L_20:
        /*006c*/ 	.word	0x00000000
        /*0070*/ 	.short	0x0001
        /*0072*/ 	.short	0x0004
        /*0074*/ 	.byte	0x00, 0xf0, 0x11, 0x00


	//----- nvinfo : EIATTR_KPARAM_INFO
	.align		4
.L_21:
        /*0078*/ 	.byte	0x04, 0x17
        /*007a*/ 	.short	(.L_23 - .L_22)
.L_22:
        /*007c*/ 	.word	0x00000000
        /*0080*/ 	.short	0x0000
        /*0082*/ 	.short	0x0000
        /*0084*/ 	.byte	0x00, 0xf0, 0x11, 0x00


	//----- nvinfo : EIATTR_SPARSE_MMA_MASK
	.align		4
.L_23:
        /*0088*/ 	.byte	0x03, 0x50
        /*008a*/ 	.short	0x0000


	//----- nvinfo : EIATTR_MAXREG_COUNT
	.align		4
        /*008c*/ 	.byte	0x03, 0x1b
        /*008e*/ 	.short	0x00ff


	//----- nvinfo : EIATTR_MERCURY_ISA_VERSION
	.align		4
        /*0090*/ 	.byte	0x03, 0x5f
        /*0092*/ 	.short	0x0101


	//----- nvinfo : EIATTR_VRC_CTA_INIT_COUNT
	.align		4
        /*0094*/ 	.byte	0x02, 0x4a
	.zero		1
	.zero		1


	//----- nvinfo : EIATTR_EXIT_INSTR_OFFSETS
	.align		4
        /*0098*/ 	.byte	0x04, 0x1c
        /*009a*/ 	.short	(.L_25 - .L_24)


	//   ....[0]....
.L_24:
        /*009c*/ 	.word	0x00000070


	//   ....[1]....
        /*00a0*/ 	.word	0x00000100


	//   ....[2]....
        /*00a4*/ 	.word	0x000008c0


	//   ....[3]....
        /*00a8*/ 	.word	0x00000cd0


	//   ....[4]....
        /*00ac*/ 	.word	0x00000ee0


	//   ....[5]....
        /*00b0*/ 	.word	0x00001030


	//   ....[6]....
        /*00b4*/ 	.word	0x000010f0


	//----- nvinfo : EIATTR_CBANK_PARAM_SIZE
	.align		4
.L_25:
        /*00b8*/ 	.byte	0x03, 0x19
        /*00ba*/ 	.short	0x0030


	//----- nvinfo : EIATTR_PARAM_CBANK
	.align		4
        /*00bc*/ 	.byte	0x04, 0x0a
        /*00be*/ 	.short	(.L_27 - .L_26)
	.align		4
.L_26:
        /*00c0*/ 	.word	index@(.nv.constant0.sumSquareError)
        /*00c4*/ 	.short	0x0380
        /*00c6*/ 	.short	0x0030


	//----- nvinfo : EIATTR_SW_WAR
	.align		4
.L_27:
        /*00c8*/ 	.byte	0x04, 0x36
        /*00ca*/ 	.short	(.L_29 - .L_28)
.L_28:
        /*00cc*/ 	.word	0x00000008
.L_29:


//--------------------- .nv.callgraph             --------------------------
	.section	.nv.callgraph,"",@"SHT_CUDA_CALLGRAPH"
	.align	4
	.sectionentsize	8
	.align		4
        /*0000*/ 	.word	0x00000000
	.align		4
        /*0004*/ 	.word	0xffffffff
	.align		4
        /*0008*/ 	.word	0x00000000
	.align		4
        /*000c*/ 	.word	0xfffffffe
	.align		4
        /*0010*/ 	.word	0x00000000
	.align		4
        /*0014*/ 	.word	0xfffffffd
	.align		4
        /*0018*/ 	.word	0x00000000
	.align		4
        /*001c*/ 	.word	0xfffffffc


//--------------------- .text.sumSquareError      --------------------------
	.section	.text.sumSquareError,"ax",@progbits
	.align	128
        .global         sumSquareError
        .type           sumSquareError,@function
        .size           sumSquareError,(.L_x_12 - sumSquareError)
        .other          sumSquareError,@"STO_CUDA_ENTRY STV_DEFAULT"
sumSquareError:
.text.sumSquareError:
[----:B------:R-:W-:Y:S01]  /*0000*/  LDC R1, c[0x0][0x37c] ;  /* 0x0000df00ff017b82 */ /* 0x000fe20000000800 */
[----:B------:R-:W0:Y:S07]  /*0010*/  S2R R0, SR_TID.X ;  /* 0x0000000000007919 */ /* 0x000e2e0000002100 */
[----:B------:R-:W0:Y:S01]  /*0020*/  S2UR UR4, SR_CTAID.X ;  /* 0x00000000000479c3 */ /* 0x000e220000002500 */
[----:B------:R-:W1:Y:S07]  /*0030*/  LDCU UR5, c[0x0][0x380] ;  /* 0x00007000ff0577ac */ /* 0x000e6e0008000800 */
[----:B------:R-:W0:Y:S02]  /*0040*/  LDC R5, c[0x0][0x360] ;  /* 0x0000d800ff057b82 */ /* 0x000e240000000800 */
[----:B0-----:R-:W-:-:S05]  /*0050*/  IMAD R5, R5, UR4, R0 ;  /* 0x0000000405057c24 */ /* 0x001fca000f8e0200 */
[----:B-1----:R-:W-:-:S13]  /*0060*/  ISETP.GE.AND P0, PT, R5, UR5, PT ;  /* 0x0000000505007c0c */ /* 0x002fda000bf06270 */
[----:B------:R-:W-:Y:S05]  /*0070*/  @P0 EXIT ;  /* 0x000000000000094d */ /* 0x000fea0003800000 */
[----:B------:R-:W0:Y:S01]  /*0080*/  LDC.64 R6, c[0x0][0x388] ;  /* 0x0000e200ff067b82 */ /* 0x000e220000000a00 */
[----:B------:R-:W0:Y:S01]  /*0090*/  LDCU UR4, c[0x0][0x384] ;  /* 0x00007080ff0477ac */ /* 0x000e220008000800 */
[----:B------:R-:W1:Y:S06]  /*00a0*/  LDCU.64 UR6, c[0x0][0x358] ;  /* 0x00006b00ff0677ac */ /* 0x000e6c0008000a00 */
[----:B------:R-:W2:Y:S01]  /*00b0*/  LDC.64 R14, c[0x0][0x3a8] ;  /* 0x0000ea00ff0e7b82 */ /* 0x000ea20000000a00 */
[----:B0-----:R-:W-:-:S05]  /*00c0*/  IMAD R0, R6, UR4, RZ ;  /* 0x0000000406007c24 */ /* 0x001fca000f8e02ff */
[----:B------:R-:W-:Y:S01]  /*00d0*/  ISETP.GE.AND P0, PT, R0, 0x1, PT ;  /* 0x000000010000780c */ /* 0x000fe20003f06270 */
[----:B--2---:R-:W-:-:S05]  /*00e0*/  IMAD.WIDE R14, R5, 0x4, R14 ;  /* 0x00000004050e7825 */ /* 0x004fca00078e020e */
[----:B-1----:R0:W-:Y:S07]  /*00f0*/  STG.E desc[UR6][R14.64], RZ ;  /* 0x000000ff0e007986 */ /* 0x0021ee000c101906 */
[----:B------:R-:W-:Y:S05]  /*0100*/  @!P0 EXIT ;  /* 0x000000000000894d */ /* 0x000fea0003800000 */
[----:B------:R-:W-:Y:S01]  /*0110*/  ISETP.GE.AND P0, PT, R7, 0x1, PT ;  /* 0x000000010700780c */ /* 0x000fe20003f06270 */
[----:B------:R-:W-:-:S12]  /*0120*/  IMAD R2, R5, R0, RZ ;  /* 0x0000000005027224 */ /* 0x000fd800078e02ff */
[----:B------:R-:W-:Y:S05]  /*0130*/  @!P0 BRA `(.L_x_0) ;  /* 0x0000000400e88947 */ /* 0x000fea0003800000 */
[----:B------:R-:W-:Y:S01]  /*0140*/  LOP3.LUT R3, R7, 0x7ffffff8, RZ, 0xc0, !PT ;  /* 0x7ffffff807037812 */ /* 0x000fe200078ec0ff */
[----:B------:R-:W-:Y:S02]  /*0150*/  IMAD R4, R5, R7, RZ ;  /* 0x0000000705047224 */ /* 0x000fe400078e02ff */
[----:B------:R-:W-:Y:S01]  /*0160*/  HFMA2 R6, -RZ, RZ, 0, 0 ;  /* 0x00000000ff067431 */ /* 0x000fe200000001ff */
[----:B------:R-:W-:Y:S01]  /*0170*/  LOP3.LUT R5, R7, 0x7, RZ, 0xc0, !PT ;  /* 0x0000000707057812 */ /* 0x000fe200078ec0ff */
[----:B------:R-:W-:Y:S01]  /*0180*/  UMOV UR4, URZ ;  /* 0x000000ff00047c82 */ /* 0x000fe20008000000 */
[----:B------:R-:W-:-:S07]  /*0190*/  IADD3 R7, PT, PT, -R3, RZ, RZ ;  /* 0x000000ff03077210 */ /* 0x000fce0007ffe1ff */
.L_x_5:
[----:B-1----:R-:W1:Y:S01]  /*01a0*/  LDC R9, c[0x0][0x38c] ;  /* 0x0000e300ff097b82 */ /* 0x002e620000000800 */
[----:B------:R-:W-:Y:S02]  /*01b0*/  CS2R R20, SRZ ;  /* 0x0000000000147805 */ /* 0x000fe4000001ff00 */
[----:B-1----:R-:W-:Y:S01]  /*01c0*/  ISETP.GE.U32.AND P0, PT, R9, 0x8, PT ;  /* 0x000000080900780c */ /* 0x002fe20003f06070 */
[----:B------:R-:W-:-:S12]  /*01d0*/  IMAD R13, R2, R9, UR4 ;  /* 0x00000004020d7e24 */ /* 0x000fd8000f8e0209 */
[----:B------:R-:W-:Y:S05]  /*01e0*/  @!P0 BRA `(.L_x_1) ;  /* 0x0000000000b48947 */ /* 0x000fea0003800000 */
[----:B------:R-:W-:Y:S01]  /*01f0*/  HFMA2 R20, -RZ, RZ, 0, 0 ;  /* 0x00000000ff147431 */ /* 0x000fe200000001ff */
[----:B------:R-:W-:Y:S02]  /*0200*/  MOV R8, R4 ;  /* 0x0000000400087202 */ /* 0x000fe40000000f00 */
[----:B------:R-:W-:Y:S02]  /*0210*/  MOV R11, R13 ;  /* 0x0000000d000b7202 */ /* 0x000fe40000000f00 */
[----:B------:R-:W-:-:S07]  /*0220*/  MOV R10, R7 ;  /* 0x00000007000a7202 */ /* 0x000fce0000000f00 */
.L_x_2:
[----:B------:R-:W1:Y:S08]  /*0230*/  LDC.64 R22, c[0x0][0x390] ;  /* 0x0000e400ff167b82 */ /* 0x000e700000000a00 */
[----:B------:R-:W2:Y:S01]  /*0240*/  LDC.64 R16, c[0x0][0x398] ;  /* 0x0000e600ff107b82 */ /* 0x000ea20000000a00 */
[----:B-1----:R-:W-:-:S05]  /*0250*/  IMAD.WIDE R22, R11, 0x4, R22 ;  /* 0x000000040b167825 */ /* 0x002fca00078e0216 */
[----:B------:R1:W3:Y:S01]  /*0260*/  LDG.E R21, desc[UR6][R22.64] ;  /* 0x0000000616157981 */ /* 0x0002e2000c1e1900 */
[----:B--2---:R-:W-:-:S05]  /*0270*/  IMAD.WIDE R16, R8, 0x4, R16 ;  /* 0x0000000408107825 */ /* 0x004fca00078e0210 */
[----:B------:R-:W3:Y:S01]  /*0280*/  LDG.E R26, desc[UR6][R16.64] ;  /* 0x00000006101a7981 */ /* 0x000ee2000c1e1900 */
[----:B-1----:R-:W-:-:S03]  /*0290*/  IMAD.WIDE.U32 R22, R0, 0x4, R22 ;  /* 0x0000000400167825 */ /* 0x002fc600078e0016 */
[----:B------:R-:W2:Y:S04]  /*02a0*/  LDG.E R12, desc[UR6][R16.64+0x4] ;  /* 0x00000406100c7981 */ /* 0x000ea8000c1e1900 */
[----:B------:R-:W2:Y:S01]  /*02b0*/  LDG.E R27, desc[UR6][R22.64] ;  /* 0x00000006161b7981 */ /* 0x000ea2000c1e1900 */
[----:B------:R-:W-:-:S03]  /*02c0*/  IMAD.WIDE.U32 R24, R0, 0x4, R22 ;  /* 0x0000000400187825 */ /* 0x000fc600078e0016 */
[----:B------:R-:W4:Y:S04]  /*02d0*/  LDG.E R28, desc[UR6][R16.64+0x8] ;  /* 0x00000806101c7981 */ /* 0x000f28000c1e1900 */
[----:B------:R-:W4:Y:S01]  /*02e0*/  LDG.E R29, desc[UR6][R24.64] ;  /* 0x00000006181d7981 */ /* 0x000f22000c1e1900 */
[----:B------:R-:W-:-:S05]  /*02f0*/  IMAD.WIDE.U32 R18, R0, 0x4, R24 ;  /* 0x0000000400127825 */ /* 0x000fca00078e0018 */
[----:B------:R2:W5:Y:S01]  /*0300*/  LDG.E R24, desc[UR6][R18.64] ;  /* 0x0000000612187981 */ /* 0x000562000c1e1900 */
[----:B---3--:R-:W-:Y:S01]  /*0310*/  FFMA R26, R21, R26, R20 ;  /* 0x0000001a151a7223 */ /* 0x008fe20000000014 */
[----:B------:R-:W-:-:S04]  /*0320*/  IMAD.WIDE.U32 R20, R0, 0x4, R18 ;  /* 0x0000000400147825 */ /* 0x000fc800078e0012 */
[----:B--2---:R-:W-:Y:S01]  /*0330*/  FFMA R18, R27, R12, R26 ;  /* 0x0000000c1b127223 */ /* 0x004fe2000000001a */
[C---:B------:R-:W-:Y:S01]  /*0340*/  IMAD.WIDE.U32 R26, R0.reuse, 0x4, R20 ;  /* 0x00000004001a7825 */ /* 0x040fe200078e0014 */
[----:B------:R5:W2:Y:S04]  /*0350*/  LDG.E R12, desc[UR6][R20.64] ;  /* 0x00000006140c7981 */ /* 0x000aa8000c1e1900 */
[----:B------:R-:W3:Y:S01]  /*0360*/  LDG.E R25, desc[UR6][R26.64] ;  /* 0x000000061a197981 */ /* 0x000ee2000c1e1900 */
[----:B------:R-:W-:-:S04]  /*0370*/  IMAD.WIDE.U32 R22, R0, 0x4, R26 ;  /* 0x0000000400167825 */ /* 0x000fc800078e001a */
[----:B----4-:R-:W-:Y:S02]  /*0380*/  FFMA R29, R29, R28, R18 ;  /* 0x0000001c1d1d7223 */ /* 0x010fe40000000012 */
[----:B------:R-:W2:Y:S04]  /*0390*/  LDG.E R28, desc[UR6][R16.64+0x10] ;  /* 0x00001006101c7981 */ /* 0x000ea8000c1e1900 */
[----:B------:R-:W5:Y:S01]  /*03a0*/  LDG.E R21, desc[UR6][R16.64+0xc] ;  /* 0x00000c0610157981 */ /* 0x000f62000c1e1900 */
[----:B------:R-:W-:-:S03]  /*03b0*/  IMAD.WIDE.U32 R18, R0, 0x4, R22 ;  /* 0x0000000400127825 */ /* 0x000fc600078e0016 */
[----:B------:R-:W3:Y:S04]  /*03c0*/  LDG.E R26, desc[UR6][R16.64+0x14] ;  /* 0x00001406101a7981 */ /* 0x000ee8000c1e1900 */
[----:B------:R-:W4:Y:S04]  /*03d0*/  LDG.E R20, desc[UR6][R16.64+0x18] ;  /* 0x0000180610147981 */ /* 0x000f28000c1e1900 */
[----:B------:R-:W4:Y:S04]  /*03e0*/  LDG.E R27, desc[UR6][R16.64+0x1c] ;  /* 0x00001c06101b7981 */ /* 0x000f28000c1e1900 */
[----:B------:R-:W4:Y:S04]  /*03f0*/  LDG.E R19, desc[UR6][R18.64] ;  /* 0x0000000612137981 */ /* 0x000f28000c1e1900 */
[----:B------:R-:W4:Y:S01]  /*0400*/  LDG.E R17, desc[UR6][R22.64] ;  /* 0x0000000616117981 */ /* 0x000f22000c1e1900 */
[----:B------:R-:W-:-:S04]  /*0410*/  IADD3 R10, PT, PT, R10, 0x8, RZ ;  /* 0x000000080a0a7810 */ /* 0x000fc80007ffe0ff */
[----:B------:R-:W-:Y:S02]  /*0420*/  ISETP.NE.AND P0, PT, R10, RZ, PT ;  /* 0x000000ff0a00720c */ /* 0x000fe40003f05270 */
[----:B------:R-:W-:Y:S02]  /*0430*/  IADD3 R8, PT, PT, R8, 0x8, RZ ;  /* 0x0000000808087810 */ /* 0x000fe40007ffe0ff */
[----:B------:R-:W-:Y:S01]  /*0440*/  LEA R11, R0, R11, 0x3 ;  /* 0x0000000b000b7211 */ /* 0x000fe200078e18ff */
[----:B-----5:R-:W-:-:S04]  /*0450*/  FFMA R21, R24, R21, R29 ;  /* 0x0000001518157223 */ /* 0x020fc8000000001d */
[----:B--2---:R-:W-:-:S04]  /*0460*/  FFMA R12, R12, R28, R21 ;  /* 0x0000001c0c0c7223 */ /* 0x004fc80000000015 */
[----:B---3--:R-:W-:-:S04]  /*0470*/  FFMA R12, R25, R26, R12 ;  /* 0x0000001a190c7223 */ /* 0x008fc8000000000c */
[----:B----4-:R-:W-:-:S04]  /*0480*/  FFMA R20, R17, R20, R12 ;  /* 0x0000001411147223 */ /* 0x010fc8000000000c */
[----:B------:R-:W-:Y:S01]  /*0490*/  FFMA R20, R19, R27, R20 ;  /* 0x0000001b13147223 */ /* 0x000fe20000000014 */
[----:B------:R-:W-:Y:S06]  /*04a0*/  @P0 BRA `(.L_x_2) ;  /* 0xfffffffc00600947 */ /* 0x000fec000383ffff */
[----:B------:R-:W-:-:S07]  /*04b0*/  MOV R21, R3 ;  /* 0x0000000300157202 */ /* 0x000fce0000000f00 */
.L_x_1:
[----:B------:R-:W-:-:S13]  /*04c0*/  ISETP.NE.AND P0, PT, R5, RZ, PT ;  /* 0x000000ff0500720c */ /* 0x000fda0003f05270 */
[----:B------:R-:W-:Y:S05]  /*04d0*/  @!P0 BRA `(.L_x_3) ;  /* 0x0000000000d48947 */ /* 0x000fea0003800000 */
[----:B------:R-:W-:-:S04]  /*04e0*/  IADD3 R8, PT, PT, R5, -0x1, RZ ;  /* 0xffffffff05087810 */ /* 0x000fc80007ffe0ff */
[----:B------:R-:W-:Y:S02]  /*04f0*/  ISETP.GE.U32.AND P0, PT, R8, 0x3, PT ;  /* 0x000000030800780c */ /* 0x000fe40003f06070 */
[----:B------:R-:W-:-:S11]  /*0500*/  LOP3.LUT P1, R8, R9, 0x3, RZ, 0xc0, !PT ;  /* 0x0000000309087812 */ /* 0x000fd6000782c0ff */
[----:B------:R-:W-:Y:S05]  /*0510*/  @!P0 BRA `(.L_x_4) ;  /* 0x0000000000588947 */ /* 0x000fea0003800000 */
[----:B------:R-:W1:Y:S01]  /*0520*/  LDC.64 R24, c[0x0][0x390] ;  /* 0x0000e400ff187b82 */ /* 0x000e620000000a00 */
[-C--:B------:R-:W-:Y:S01]  /*0530*/  IMAD R11, R0, R21.reuse, R13 ;  /* 0x00000015000b7224 */ /* 0x080fe200078e020d */
[----:B------:R-:W-:-:S06]  /*0540*/  IADD3 R17, PT, PT, R4, R21, RZ ;  /* 0x0000001504117210 */ /* 0x000fcc0007ffe0ff */
[----:B------:R-:W2:Y:S01]  /*0550*/  LDC.64 R18, c[0x0][0x398] ;  /* 0x0000e600ff127b82 */ /* 0x000ea20000000a00 */
[----:B-1----:R-:W-:-:S04]  /*0560*/  IMAD.WIDE R24, R11, 0x4, R24 ;  /* 0x000000040b187825 */ /* 0x002fc800078e0218 */
[----:B------:R-:W-:Y:S02]  /*0570*/  IMAD.WIDE.U32 R22, R0, 0x4, R24 ;  /* 0x0000000400167825 */ /* 0x000fe400078e0018 */
[----:B------:R-:W3:Y:S02]  /*0580*/  LDG.E R25, desc[UR6][R24.64] ;  /* 0x0000000618197981 */ /* 0x000ee4000c1e1900 */
[----:B--2---:R-:W-:-:S04]  /*0590*/  IMAD.WIDE R18, R17, 0x4, R18 ;  /* 0x0000000411127825 */ /* 0x004fc800078e0212 */
[C---:B------:R-:W-:Y:S01]  /*05a0*/  IMAD.WIDE.U32 R10, R0.reuse, 0x4, R22 ;  /* 0x00000004000a7825 */ /* 0x040fe200078e0016 */
[----:B------:R-:W3:Y:S04]  /*05b0*/  LDG.E R12, desc[UR6][R18.64] ;  /* 0x00000006120c7981 */ /* 0x000ee8000c1e1900 */
[----:B------:R-:W2:Y:S01]  /*05c0*/  LDG.E R23, desc[UR6][R22.64] ;  /* 0x0000000616177981 */ /* 0x000ea2000c1e1900 */
[----:B------:R-:W-:-:S03]  /*05d0*/  IMAD.WIDE.U32 R16, R0, 0x4, R10 ;  /* 0x0000000400107825 */ /* 0x000fc600078e000a */
[----:B------:R-:W2:Y:S04]  /*05e0*/  LDG.E R26, desc[UR6][R18.64+0x4] ;  /* 0x00000406121a7981 */ /* 0x000ea8000c1e1900 */
[----:B------:R-:W4:Y:S04]  /*05f0*/  LDG.E R11, desc[UR6][R10.64] ;  /* 0x000000060a0b7981 */ /* 0x000f28000c1e1900 */
[----:B------:R-:W4:Y:S04]  /*0600*/  LDG.E R27, desc[UR6][R18.64+0x8] ;  /* 0x00000806121b7981 */ /* 0x000f28000c1e1900 */
[----:B------:R-:W5:Y:S04]  /*0610*/  LDG.E R17, desc[UR6][R16.64] ;  /* 0x0000000610117981 */ /* 0x000f68000c1e1900 */
[----:B------:R-:W5:Y:S01]  /*0620*/  LDG.E R28, desc[UR6][R18.64+0xc] ;  /* 0x00000c06121c7981 */ /* 0x000f62000c1e1900 */
[----:B------:R-:W-:Y:S01]  /*0630*/  IADD3 R21, PT, PT, R21, 0x4, RZ ;  /* 0x0000000415157810 */ /* 0x000fe20007ffe0ff */
[----:B---3--:R-:W-:-:S04]  /*0640*/  FFMA R12, R25, R12, R20 ;  /* 0x0000000c190c7223 */ /* 0x008fc80000000014 */
[----:B--2---:R-:W-:-:S04]  /*0650*/  FFMA R12, R23, R26, R12 ;  /* 0x0000001a170c7223 */ /* 0x004fc8000000000c */
[----:B----4-:R-:W-:-:S04]  /*0660*/  FFMA R12, R11, R27, R12 ;  /* 0x0000001b0b0c7223 */ /* 0x010fc8000000000c */
[----:B-----5:R-:W-:-:S07]  /*0670*/  FFMA R20, R17, R28, R12 ;  /* 0x0000001c11147223 */ /* 0x020fce000000000c */
.L_x_4:
[----:B------:R-:W-:Y:S05]  /*0680*/  @!P1 BRA `(.L_x_3) ;  /* 0x0000000000689947 */ /* 0x000fea0003800000 */
[----:B------:R-:W1:Y:S01]  /*0690*/  LDC.64 R22, c[0x0][0x390] ;  /* 0x0000e400ff167b82 */ /* 0x000e620000000a00 */
[----:B------:R-:W-:Y:S02]  /*06a0*/  ISETP.NE.AND P0, PT, R8, 0x1, PT ;  /* 0x000000010800780c */ /* 0x000fe40003f05270 */
[----:B------:R-:W-:-:S04]  /*06b0*/  LOP3.LUT R9, R9, 0x1, RZ, 0xc0, !PT ;  /* 0x0000000109097812 */ /* 0x000fc800078ec0ff */
[----:B------:R-:W-:Y:S01]  /*06c0*/  ISETP.NE.U32.AND P1, PT, R9, 0x1, PT ;  /* 0x000000010900780c */ /* 0x000fe20003f25070 */
[----:B------:R-:W2:Y:S06]  /*06d0*/  LDC.64 R18, c[0x0][0x398] ;  /* 0x0000e600ff127b82 */ /* 0x000eac0000000a00 */
[-C--:B------:R-:W-:Y:S02]  /*06e0*/  @P0 IMAD R9, R0, R21.reuse, R13 ;  /* 0x0000001500090224 */ /* 0x080fe400078e020d */
[----:B------:R-:W3:Y:S08]  /*06f0*/  LDC.64 R10, c[0x0][0x390] ;  /* 0x0000e400ff0a7b82 */ /* 0x000ef00000000a00 */
[----:B------:R-:W4:Y:S01]  /*0700*/  LDC.64 R16, c[0x0][0x398] ;  /* 0x0000e600ff107b82 */ /* 0x000f220000000a00 */
[----:B-1----:R-:W-:Y:S01]  /*0710*/  @P0 IMAD.WIDE R22, R9, 0x4, R22 ;  /* 0x0000000409160825 */ /* 0x002fe200078e0216 */
[----:B------:R-:W-:-:S02]  /*0720*/  @P0 IADD3 R9, PT, PT, R4, R21, RZ ;  /* 0x0000001504090210 */ /* 0x000fc40007ffe0ff */
[----:B------:R-:W-:-:S03]  /*0730*/  @P0 IADD3 R21, PT, PT, R21, 0x2, RZ ;  /* 0x0000000215150810 */ /* 0x000fc60007ffe0ff */
[----:B--2---:R-:W-:-:S04]  /*0740*/  @P0 IMAD.WIDE R8, R9, 0x4, R18 ;  /* 0x0000000409080825 */ /* 0x004fc800078e0212 */
[-C--:B------:R-:W-:Y:S01]  /*0750*/  @!P1 IMAD R25, R0, R21.reuse, R13 ;  /* 0x0000001500199224 */ /* 0x080fe200078e020d */
[----:B------:R-:W-:Y:S01]  /*0760*/  @!P1 IADD3 R21, PT, PT, R4, R21, RZ ;  /* 0x0000001504159210 */ /* 0x000fe20007ffe0ff */
[----:B------:R-:W-:Y:S01]  /*0770*/  @P0 IMAD.WIDE.U32 R18, R0, 0x4, R22 ;  /* 0x0000000400120825 */ /* 0x000fe200078e0016 */
[----:B------:R-:W2:Y:S04]  /*0780*/  @P0 LDG.E R13, desc[UR6][R8.64] ;  /* 0x00000006080d0981 */ /* 0x000ea8000c1e1900 */
[----:B------:R-:W2:Y:S01]  /*0790*/  @P0 LDG.E R23, desc[UR6][R22.64] ;  /* 0x0000000616170981 */ /* 0x000ea2000c1e1900 */
[----:B---3--:R-:W-:-:S03]  /*07a0*/  @!P1 IMAD.WIDE R10, R25, 0x4, R10 ;  /* 0x00000004190a9825 */ /* 0x008fc600078e020a */
[----:B------:R-:W3:Y:S01]  /*07b0*/  @P0 LDG.E R18, desc[UR6][R18.64] ;  /* 0x0000000612120981 */ /* 0x000ee2000c1e1900 */
[----:B----4-:R-:W-:-:S03]  /*07c0*/  @!P1 IMAD.WIDE R16, R21, 0x4, R16 ;  /* 0x0000000415109825 */ /* 0x010fc600078e0210 */
[----:B------:R-:W3:Y:S04]  /*07d0*/  @P0 LDG.E R12, desc[UR6][R8.64+0x4] ;  /* 0x00000406080c0981 */ /* 0x000ee8000c1e1900 */
[----:B------:R-:W4:Y:S04]  /*07e0*/  @!P1 LDG.E R11, desc[UR6][R10.64] ;  /* 0x000000060a0b9981 */ /* 0x000f28000c1e1900 */
[----:B------:R-:W4:Y:S01]  /*07f0*/  @!P1 LDG.E R16, desc[UR6][R16.64] ;  /* 0x0000000610109981 */ /* 0x000f22000c1e1900 */
[----:B--2---:R-:W-:-:S04]  /*0800*/  @P0 FFMA R13, R23, R13, R20 ;  /* 0x0000000d170d0223 */ /* 0x004fc80000000014 */
[----:B---3--:R-:W-:-:S04]  /*0810*/  @P0 FFMA R20, R18, R12, R13 ;  /* 0x0000000c12140223 */ /* 0x008fc8000000000d */
[----:B----4-:R-:W-:-:S07]  /*0820*/  @!P1 FFMA R20, R11, R16, R20 ;  /* 0x000000100b149223 */ /* 0x010fce0000000014 */
.L_x_3:
[----:B------:R-:W1:Y:S01]  /*0830*/  LDC.64 R8, c[0x0][0x3a0] ;  /* 0x0000e800ff087b82 */ /* 0x000e620000000a00 */
[----:B------:R-:W-:-:S05]  /*0840*/  IADD3 R11, PT, PT, R2, UR4, RZ ;  /* 0x00000004020b7c10 */ /* 0x000fca000fffe0ff */
[----:B-1----:R-:W-:-:S06]  /*0850*/  IMAD.WIDE R8, R11, 0x4, R8 ;  /* 0x000000040b087825 */ /* 0x002fcc00078e0208 */
[----:B------:R-:W2:Y:S01]  /*0860*/  LDG.E R9, desc[UR6][R8.64] ;  /* 0x0000000608097981 */ /* 0x000ea2000c1e1900 */
[----:B------:R-:W-:-:S06]  /*0870*/  UIADD3 UR4, UPT, UPT, UR4, 0x1, URZ ;  /* 0x0000000104047890 */ /* 0x000fcc000fffe0ff */
[----:B------:R-:W-:Y:S01]  /*0880*/  ISETP.NE.AND P0, PT, R0, UR4, PT ;  /* 0x0000000400007c0c */ /* 0x000fe2000bf05270 */
[----:B--2---:R-:W-:-:S04]  /*0890*/  FADD R11, R9, -R20 ;  /* 0x80000014090b7221 */ /* 0x004fc80000000000 */
[----:B------:R-:W-:-:S05]  /*08a0*/  FFMA R6, R11, R11, R6 ;  /* 0x0000000b0b067223 */ /* 0x000fca0000000006 */
[----:B------:R1:W-:Y:S03]  /*08b0*/  STG.E desc[UR6][R14.64], R6 ;  /* 0x000000060e007986 */ /* 0x0003e6000c101906 */
[----:B------:R-:W-:Y:S05]  /*08c0*/  @!P0 EXIT ;  /* 0x000000000000894d */ /* 0x000fea0003800000 */
[----:B------:R-:W-:Y:S05]  /*08d0*/  BRA `(.L_x_5) ;  /* 0xfffffff800307947 */ /* 0x000fea000383ffff */
.L_x_0:
[C---:B------:R-:W-:Y:S01]  /*08e0*/  ISETP.GE.U32.AND P1, PT, R0.reuse, 0x10, PT ;  /* 0x000000100000780c */ /* 0x040fe20003f26070 */
[----:B------:R-:W-:Y:S01]  /*08f0*/  HFMA2 R3, -RZ, RZ, 0, 0 ;  /* 0x00000000ff037431 */ /* 0x000fe200000001ff */
[----:B------:R-:W-:Y:S02]  /*0900*/  LOP3.LUT R8, R0, 0xf, RZ, 0xc0, !PT ;  /* 0x0000000f00087812 */ /* 0x000fe400078ec0ff */
[----:B------:R-:W-:Y:S02]  /*0910*/  MOV R7, RZ ;  /* 0x000000ff00077202 */ /* 0x000fe40000000f00 */
[----:B------:R-:W-:-:S07]  /*0920*/  ISETP.NE.AND P0, PT, R8, RZ, PT ;  /* 0x000000ff0800720c */ /* 0x000fce0003f05270 */
[----:B------:R-:W-:Y:S06]  /*0930*/  @!P1 BRA `(.L_x_6) ;  /* 0x0000000000e49947 */ /* 0x000fec0003800000 */
[----:B------:R-:W-:Y:S01]  /*0940*/  LOP3.LUT R3, R0, 0x7ffffff0, RZ, 0xc0, !PT ;  /* 0x7ffffff000037812 */ /* 0x000fe200078ec0ff */
[----:B------:R-:W-:Y:S01]  /*0950*/  UMOV UR4, URZ ;  /* 0x000000ff00047c82 */ /* 0x000fe20008000000 */
[----:B------:R-:W-:-:S07]  /*0960*/  MOV R7, RZ ;  /* 0x000000ff00077202 */ /* 0x000fce0000000f00 */
.L_x_7:
[----:B------:R-:W1:Y:S01]  /*0970*/  LDC.64 R4, c[0x0][0x3a0] ;  /* 0x0000e800ff047b82 */ /* 0x000e620000000a00 */
[----:B---3--:R-:W-:-:S05]  /*0980*/  IADD3 R9, PT, PT, R2, UR4, RZ ;  /* 0x0000000402097c10 */ /* 0x008fca000fffe0ff */
[----:B-1----:R-:W-:-:S05]  /*0990*/  IMAD.WIDE R4, R9, 0x4, R4 ;  /* 0x0000000409047825 */ /* 0x002fca00078e0204 */
[----:B------:R-:W2:Y:S02]  /*09a0*/  LDG.E R6, desc[UR6][R4.64] ;  /* 0x0000000604067981 */ /* 0x000ea4000c1e1900 */
[----:B--2---:R-:W-:-:S05]  /*09b0*/  FFMA R7, R6, R6, R7 ;  /* 0x0000000606077223 */ /* 0x004fca0000000007 */
[----:B------:R1:W-:Y:S04]  /*09c0*/  STG.E desc[UR6][R14.64], R7 ;  /* 0x000000070e007986 */ /* 0x0003e8000c101906 */
[----:B------:R-:W2:Y:S02]  /*09d0*/  LDG.E R6, desc[UR6][R4.64+0x4] ;  /* 0x0000040604067981 */ /* 0x000ea4000c1e1900 */
[----:B--2---:R-:W-:-:S05]  /*09e0*/  FFMA R9, R6, R6, R7 ;  /* 0x0000000606097223 */ /* 0x004fca0000000007 */
[----:B------:R2:W-:Y:S04]  /*09f0*/  STG.E desc[UR6][R14.64], R9 ;  /* 0x000000090e007986 */ /* 0x0005e8000c101906 */
[----:B------:R-:W3:Y:S02]  /*0a00*/  LDG.E R6, desc[UR6][R4.64+0x8] ;  /* 0x0000080604067981 */ /* 0x000ee4000c1e1900 */
[----:B---3--:R-:W-:-:S05]  /*0a10*/  FFMA R11, R6, R6, R9 ;  /* 0x00000006060b7223 */ /* 0x008fca0000000009 */
[----:B------:R3:W-:Y:S04]  /*0a20*/  STG.E desc[UR6][R14.64], R11 ;  /* 0x0000000b0e007986 */ /* 0x0007e8000c101906 */
[----:B------:R-:W4:Y:S02]  /*0a30*/  LDG.E R6, desc[UR6][R4.64+0xc] ;  /* 0x00000c0604067981 */ /* 0x000f24000c1e1900 */
[----:B----4-:R-:W-:-:S05]  /*0a40*/  FFMA R13, R6, R6, R11 ;  /* 0x00000006060d7223 */ /* 0x010fca000000000b */
[----:B------:R4:W-:Y:S04]  /*0a50*/  STG.E desc[UR6][R14.64], R13 ;  /* 0x0000000d0e007986 */ /* 0x0009e8000c101906 */
[----:B------:R-:W1:Y:S02]  /*0a60*/  LDG.E R6, desc[UR6][R4.64+0x10] ;  /* 0x0000100604067981 */ /* 0x000e64000c1e1900 */
[----:B-1----:R-:W-:-:S05]  /*0a70*/  FFMA R7, R6, R6, R13 ;  /* 0x0000000606077223 */ /* 0x002fca000000000d */
        /* <DEDUP_REMOVED lines=12> */
[----:B------:R-:W-:Y:S04]  /*0b40*/  STG.E desc[UR6][R14.64], R7 ;  /* 0x000000070e007986 */ /* 0x000fe8000c101906 */
        /* <DEDUP_REMOVED lines=9> */
[----:B------:R-:W4:Y:S02]  /*0be0*/  LDG.E R6, desc[UR6][R4.64+0x30] ;  /* 0x0000300604067981 */ /* 0x000f24000c1e1900 */
[----:B----4-:R-:W-:-:S05]  /*0bf0*/  FFMA R17, R6, R6, R13 ;  /* 0x0000000606117223 */ /* 0x010fca000000000d */
[----:B------:R3:W-:Y:S04]  /*0c00*/  STG.E desc[UR6][R14.64], R17 ;  /* 0x000000110e007986 */ /* 0x0007e8000c101906 */
[----:B------:R-:W1:Y:S02]  /*0c10*/  LDG.E R6, desc[UR6][R4.64+0x34] ;  /* 0x0000340604067981 */ /* 0x000e64000c1e1900 */
[----:B-1----:R-:W-:-:S05]  /*0c20*/  FFMA R9, R6, R6, R17 ;  /* 0x0000000606097223 */ /* 0x002fca0000000011 */
[----:B------:R3:W-:Y:S04]  /*0c30*/  STG.E desc[UR6][R14.64], R9 ;  /* 0x000000090e007986 */ /* 0x0007e8000c101906 */
[----:B------:R-:W2:Y:S01]  /*0c40*/  LDG.E R6, desc[UR6][R4.64+0x38] ;  /* 0x0000380604067981 */ /* 0x000ea2000c1e1900 */
[----:B------:R-:W-:Y:S01]  /*0c50*/  UIADD3 UR4, UPT, UPT, UR4, 0x10, URZ ;  /* 0x0000001004047890 */ /* 0x000fe2000fffe0ff */
[----:B--2---:R-:W-:-:S05]  /*0c60*/  FFMA R11, R6, R6, R9 ;  /* 0x00000006060b7223 */ /* 0x004fca0000000009 */
[----:B------:R3:W-:Y:S04]  /*0c70*/  STG.E desc[UR6][R14.64], R11 ;  /* 0x0000000b0e007986 */ /* 0x0007e8000c101906 */
[----:B------:R-:W2:Y:S01]  /*0c80*/  LDG.E R6, desc[UR6][R4.64+0x3c] ;  /* 0x00003c0604067981 */ /* 0x000ea2000c1e1900 */
[----:B------:R-:W-:Y:S01]  /*0c90*/  ISETP.NE.AND P1, PT, R3, UR4, PT ;  /* 0x0000000403007c0c */ /* 0x000fe2000bf25270 */
[----:B--2---:R-:W-:-:S05]  /*0ca0*/  FFMA R7, R6, R6, R11 ;  /* 0x0000000606077223 */ /* 0x004fca000000000b */
[----:B------:R3:W-:Y:S07]  /*0cb0*/  STG.E desc[UR6][R14.64], R7 ;  /* 0x000000070e007986 */ /* 0x0007ee000c101906 */
[----:B------:R-:W-:Y:S05]  /*0cc0*/  @P1 BRA `(.L_x_7) ;  /* 0xfffffffc00281947 */ /* 0x000fea000383ffff */
.L_x_6:
[----:B------:R-:W-:Y:S05]  /*0cd0*/  @!P0 EXIT ;  /* 0x000000000000894d */ /* 0x000fea0003800000 */
[----:B------:R-:W-:Y:S02]  /*0ce0*/  ISETP.GE.U32.AND P0, PT, R8, 0x8, PT ;  /* 0x000000080800780c */ /* 0x000fe40003f06070 */
[----:B------:R-:W-:-:S04]  /*0cf0*/  LOP3.LUT R10, R0, 0x7, RZ, 0xc0, !PT ;  /* 0x00000007000a7812 */ /* 0x000fc800078ec0ff */
[----:B------:R-:W-:-:S07]  /*0d00*/  ISETP.NE.AND P1, PT, R10, RZ, PT ;  /* 0x000000ff0a00720c */ /* 0x000fce0003f25270 */
[----:B------:R-:W-:Y:S06]  /*0d10*/  @!P0 BRA `(.L_x_8) ;  /* 0x0000000000708947 */ /* 0x000fec0003800000 */
[----:B------:R-:W1:Y:S01]  /*0d20*/  LDC.64 R4, c[0x0][0x3a0] ;  /* 0x0000e800ff047b82 */ /* 0x000e620000000a00 */
[----:B---3--:R-:W-:-:S05]  /*0d30*/  IADD3 R9, PT, PT, R2, R3, RZ ;  /* 0x0000000302097210 */ /* 0x008fca0007ffe0ff */
[----:B-1----:R-:W-:-:S05]  /*0d40*/  IMAD.WIDE R4, R9, 0x4, R4 ;  /* 0x0000000409047825 */ /* 0x002fca00078e0204 */
[----:B------:R-:W2:Y:S02]  /*0d50*/  LDG.E R6, desc[UR6][R4.64] ;  /* 0x0000000604067981 */ /* 0x000ea4000c1e1900 */
[----:B--2---:R-:W-:-:S05]  /*0d60*/  FFMA R7, R6, R6, R7 ;  /* 0x0000000606077223 */ /* 0x004fca0000000007 */
[----:B------:R-:W-:Y:S04]  /*0d70*/  STG.E desc[UR6][R14.64], R7 ;  /* 0x000000070e007986 */ /* 0x000fe8000c101906 */
        /* <DEDUP_REMOVED lines=9> */
[----:B------:R-:W3:Y:S02]  /*0e10*/  LDG.E R6, desc[UR6][R4.64+0x10] ;  /* 0x0000100604067981 */ /* 0x000ee4000c1e1900 */
[----:B---3--:R-:W-:-:S05]  /*0e20*/  FFMA R17, R6, R6, R13 ;  /* 0x0000000606117223 */ /* 0x008fca000000000d */
[----:B------:R4:W-:Y:S04]  /*0e30*/  STG.E desc[UR6][R14.64], R17 ;  /* 0x000000110e007986 */ /* 0x0009e8000c101906 */
[----:B------:R-:W1:Y:S02]  /*0e40*/  LDG.E R6, desc[UR6][R4.64+0x14] ;  /* 0x0000140604067981 */ /* 0x000e64000c1e1900 */
[----:B-1----:R-:W-:-:S05]  /*0e50*/  FFMA R9, R6, R6, R17 ;  /* 0x0000000606097223 */ /* 0x002fca0000000011 */
[----:B------:R4:W-:Y:S04]  /*0e60*/  STG.E desc[UR6][R14.64], R9 ;  /* 0x000000090e007986 */ /* 0x0009e8000c101906 */
[----:B------:R-:W2:Y:S02]  /*0e70*/  LDG.E R6, desc[UR6][R4.64+0x18] ;  /* 0x0000180604067981 */ /* 0x000ea4000c1e1900 */
[----:B--2---:R-:W-:-:S05]  /*0e80*/  FFMA R11, R6, R6, R9 ;  /* 0x00000006060b7223 */ /* 0x004fca0000000009 */
[----:B------:R4:W-:Y:S04]  /*0e90*/  STG.E desc[UR6][R14.64], R11 ;  /* 0x0000000b0e007986 */ /* 0x0009e8000c101906 */
[----:B------:R-:W2:Y:S01]  /*0ea0*/  LDG.E R6, desc[UR6][R4.64+0x1c] ;  /* 0x00001c0604067981 */ /* 0x000ea2000c1e1900 */
[----:B------:R-:W-:Y:S01]  /*0eb0*/  IADD3 R3, PT, PT, R3, 0x8, RZ ;  /* 0x0000000803037810 */ /* 0x000fe20007ffe0ff */
[----:B--2---:R-:W-:-:S05]  /*0ec0*/  FFMA R7, R6, R6, R11 ;  /* 0x0000000606077223 */ /* 0x004fca000000000b */
[----:B------:R4:W-:Y:S02]  /*0ed0*/  STG.E desc[UR6][R14.64], R7 ;  /* 0x000000070e007986 */ /* 0x0009e4000c101906 */
.L_x_8:
[----:B------:R-:W-:Y:S05]  /*0ee0*/  @!P1 EXIT ;  /* 0x000000000000994d */ /* 0x000fea0003800000 */
[----:B------:R-:W-:Y:S02]  /*0ef0*/  ISETP.GE.U32.AND P0, PT, R10, 0x4, PT ;  /* 0x000000040a00780c */ /* 0x000fe40003f06070 */
[----:B------:R-:W-:-:S04]  /*0f00*/  LOP3.LUT R0, R0, 0x3, RZ, 0xc0, !PT ;  /* 0x0000000300007812 */ /* 0x000fc800078ec0ff */
[----:B------:R-:W-:-:S07]  /*0f10*/  ISETP.NE.AND P1, PT, R0, RZ, PT ;  /* 0x000000ff0000720c */ /* 0x000fce0003f25270 */
[----:B------:R-:W-:Y:S06]  /*0f20*/  @!P0 BRA `(.L_x_9) ;  /* 0x0000000000408947 */ /* 0x000fec0003800000 */
[----:B------:R-:W1:Y:S01]  /*0f30*/  LDC.64 R4, c[0x0][0x3a0] ;  /* 0x0000e800ff047b82 */ /* 0x000e620000000a00 */
[----:B---34-:R-:W-:-:S05]  /*0f40*/  IADD3 R9, PT, PT, R2, R3, RZ ;  /* 0x0000000302097210 */ /* 0x018fca0007ffe0ff */
[----:B-1----:R-:W-:-:S05]  /*0f50*/  IMAD.WIDE R4, R9, 0x4, R4 ;  /* 0x0000000409047825 */ /* 0x002fca00078e0204 */
[----:B------:R-:W2:Y:S02]  /*0f60*/  LDG.E R6, desc[UR6][R4.64] ;  /* 0x0000000604067981 */ /* 0x000ea4000c1e1900 */
[----:B--2---:R-:W-:-:S05]  /*0f70*/  FFMA R9, R6, R6, R7 ;  /* 0x0000000606097223 */ /* 0x004fca0000000007 */
[----:B------:R1:W-:Y:S04]  /*0f80*/  STG.E desc[UR6][R14.64], R9 ;  /* 0x000000090e007986 */ /* 0x0003e8000c101906 */
[----:B------:R-:W2:Y:S02]  /*0f90*/  LDG.E R6, desc[UR6][R4.64+0x4] ;  /* 0x0000040604067981 */ /* 0x000ea4000c1e1900 */
[----:B--2---:R-:W-:-:S05]  /*0fa0*/  FFMA R11, R6, R6, R9 ;  /* 0x00000006060b7223 */ /* 0x004fca0000000009 */
        /* <DEDUP_REMOVED lines=8> */
.L_x_9:
[----:B------:R-:W-:Y:S05]  /*1030*/  @!P1 EXIT ;  /* 0x000000000000994d */ /* 0x000fea0003800000 */
[----:B-1-34-:R-:W1:Y:S01]  /*1040*/  LDC.64 R8, c[0x0][0x3a0] ;  /* 0x0000e800ff087b82 */ /* 0x01ae620000000a00 */
[----:B------:R-:W-:-:S05]  /*1050*/  UMOV UR4, URZ ;  /* 0x000000ff00047c82 */ /* 0x000fca0008000000 */
.L_x_10:
[----:B------:R-:W-:-:S05]  /*1060*/  IADD3 R5, PT, PT, R2, R3, RZ ;  /* 0x0000000302057210 */ /* 0x000fca0007ffe0ff */
[----:B-1----:R-:W-:-:S06]  /*1070*/  IMAD.WIDE R4, R5, 0x4, R8 ;  /* 0x0000000405047825 */ /* 0x002fcc00078e0208 */
[----:B--2---:R-:W2:Y:S01]  /*1080*/  LDG.E R4, desc[UR6][R4.64] ;  /* 0x0000000604047981 */ /* 0x004ea2000c1e1900 */
[----:B------:R-:W-:Y:S01]  /*1090*/  UIADD3 UR4, UPT, UPT, UR4, 0x1, URZ ;  /* 0x0000000104047890 */ /* 0x000fe2000fffe0ff */
[----:B------:R-:W-:-:S05]  /*10a0*/  IADD3 R3, PT, PT, R3, 0x1, RZ ;  /* 0x0000000103037810 */ /* 0x000fca0007ffe0ff */
[----:B------:R-:W-:Y:S01]  /*10b0*/  ISETP.NE.AND P0, PT, R0, UR4, PT ;  /* 0x0000000400007c0c */ /* 0x000fe2000bf05270 */
[----:B--2---:R-:W-:-:S05]  /*10c0*/  FFMA R7, R4, R4, R7 ;  /* 0x0000000404077223 */ /* 0x004fca0000000007 */
[----:B------:R2:W-:Y:S07]  /*10d0*/  STG.E desc[UR6][R14.64], R7 ;  /* 0x000000070e007986 */ /* 0x0005ee000c101906 */
[----:B------:R-:W-:Y:S05]  /*10e0*/  @P0 BRA `(.L_x_10) ;  /* 0xfffffffc00dc0947 */ /* 0x000fea000383ffff */
[----:B------:R-:W-:Y:S05]  /*10f0*/  EXIT ;  /* 0x000000000000794d */ /* 0x000fea0003800000 */
.L_x_11:
[----:B------:R-:W-:-:S00]  /*1100*/  BRA `(.L_x_11) ;  /* 0xfffffffc00fc7947 */ /* 0x000fc0000383ffff */
[----:B------:R-:W-:-:S00]  /*1110*/  NOP ;  /* 0x0000000000007918 */ /* 0x000fc00000000000 */
        /* <DEDUP_REMOVED lines=14> */
.L_x_12:


//--------------------- .nv.shared.reserved.0     --------------------------
	.section	.nv.shared.reserved.0,"aw",@nobits
	.weak		__nv_reservedSMEM_offset_0_alias
	.size		__nv_reservedSMEM_offset_0_alias, 0, 64
	.other		__nv_reservedSMEM_offset_0_alias,@"STO_CUDA_RESERVED_SHARED STV_DEFAULT"
__nv_reservedSMEM_offset_0_alias:
	.zero		0
	.zero		64


//--------------------- .nv.constant0.sumSquareError --------------------------
	.section	.nv.constant0.sumSquareError,"a",@progbits
	.sectionflags	@""
	.align	4
.nv.constant0.sumSquareError:
	.zero		944


//--------------------- SYMBOLS --------------------------

	.type		.nv.reservedSmem.offset0,@object
	.size		.nv.reservedSmem.offset0,0x4
